	.headerflags	@"EF_CUDA_TEXMODE_UNIFIED EF_CUDA_64BIT_ADDRESS EF_CUDA_ACCELERATORS EF_CUDA_SM90 EF_CUDA_VIRTUAL_SM(EF_CUDA_SM90)"
	.elftype	@"ET_EXEC"


//--------------------- .nv.info                  --------------------------
	.section	.nv.info,"",@"SHT_CUDA_INFO"
	.align	4


	//----- nvinfo : EIATTR_REGCOUNT
	.align		4
        /*0000*/ 	.byte	0x04, 0x2f
        /*0002*/ 	.short	(.L_3 - .L_2)
	.align		4
.L_2:
        /*0004*/ 	.word	index@(triton_poi_fused__native_batch_norm_legit_no_training_4)
        /*0008*/ 	.word	0x00000016


	//----- nvinfo : EIATTR_MIN_STACK_SIZE
	.align		4
.L_3:
        /*000c*/ 	.byte	0x04, 0x12
        /*000e*/ 	.short	(.L_5 - .L_4)
	.align		4
.L_4:
        /*0010*/ 	.word	index@(triton_poi_fused__native_batch_norm_legit_no_training_4)
        /*0014*/ 	.word	0x00000000


	//----- nvinfo : EIATTR_FRAME_SIZE
	.align		4
.L_5:
        /*0018*/ 	.byte	0x04, 0x11
        /*001a*/ 	.short	(.L_7 - .L_6)
	.align		4
.L_6:
        /*001c*/ 	.word	index@(triton_poi_fused__native_batch_norm_legit_no_training_4)
        /*0020*/ 	.word	0x00000000


	//----- nvinfo : EIATTR_MIN_STACK_SIZE
	.align		4
.L_7:
        /*0024*/ 	.byte	0x04, 0x12
        /*0026*/ 	.short	(.L_9 - .L_8)
	.align		4
.L_8:
        /*0028*/ 	.word	index@(triton_poi_fused__native_batch_norm_legit_no_training_4)
        /*002c*/ 	.word	0x00000000
.L_9:


//--------------------- .nv.info.triton_poi_fused__native_batch_norm_legit_no_training_4 --------------------------
	.section	.nv.info.triton_poi_fused__native_batch_norm_legit_no_training_4,"",@"SHT_CUDA_INFO"
	.sectionflags	@""
	.align	4


	//----- nvinfo : EIATTR_CUDA_API_VERSION
	.align		4
        /*0000*/ 	.byte	0x04, 0x37
        /*0002*/ 	.short	(.L_11 - .L_10)
.L_10:
        /*0004*/ 	.word	0x0000007c


	//----- nvinfo : EIATTR_KPARAM_INFO
	.align		4
.L_11:
        /*0008*/ 	.byte	0x04, 0x17
        /*000a*/ 	.short	(.L_13 - .L_12)
.L_12:
        /*000c*/ 	.word	0x00000000
        /*0010*/ 	.short	0x0006
        /*0012*/ 	.short	0x0030
        /*0014*/ 	.byte	0x00, 0xf0, 0x11, 0x00


	//----- nvinfo : EIATTR_KPARAM_INFO
	.align		4
.L_13:
        /*0018*/ 	.byte	0x04, 0x17
        /*001a*/ 	.short	(.L_15 - .L_14)
.L_14:
        /*001c*/ 	.word	0x00000000
        /*0020*/ 	.short	0x0005
        /*0022*/ 	.short	0x0028
        /*0024*/ 	.byte	0x00, 0xf4, 0x21, 0x00


	//----- nvinfo : EIATTR_KPARAM_INFO
	.align		4
.L_15:
        /*0028*/ 	.byte	0x04, 0x17
        /*002a*/ 	.short	(.L_17 - .L_16)
.L_16:
        /*002c*/ 	.word	0x00000000
        /*0030*/ 	.short	0x0004
        /*0032*/ 	.short	0x0020
        /*0034*/ 	.byte	0x00, 0xf4, 0x21, 0x00


	//----- nvinfo : EIATTR_KPARAM_INFO
	.align		4
.L_17:
        /*0038*/ 	.byte	0x04, 0x17
        /*003a*/ 	.short	(.L_19 - .L_18)
.L_18:
        /*003c*/ 	.word	0x00000000
        /*0040*/ 	.short	0x0003
        /*0042*/ 	.short	0x0018
        /*0044*/ 	.byte	0x00, 0xf4, 0x21, 0x00


	//----- nvinfo : EIATTR_KPARAM_INFO
	.align		4
.L_19:
        /*0048*/ 	.byte	0x04, 0x17
        /*004a*/ 	.short	(.L_21 - .L_20)
.L_20:
        /*004c*/ 	.word	0x00000000
        /*0050*/ 	.short	0x0002
        /*0052*/ 	.short	0x0010
        /*0054*/ 	.byte	0x00, 0xf4, 0x21, 0x00


	//----- nvinfo : EIATTR_KPARAM_INFO
	.align		4
.L_21:
        /*0058*/ 	.byte	0x04, 0x17
        /*005a*/ 	.short	(.L_23 - .L_22)
.L_22:
        /*005c*/ 	.word	0x00000000
        /*0060*/ 	.short	0x0001
        /*0062*/ 	.short	0x0008
        /*0064*/ 	.byte	0x00, 0xf4, 0x21, 0x00


	//----- nvinfo : EIATTR_KPARAM_INFO
	.align		4
.L_23:
        /*0068*/ 	.byte	0x04, 0x17
        /*006a*/ 	.short	(.L_25 - .L_24)
.L_24:
        /*006c*/ 	.word	0x00000000
        /*0070*/ 	.short	0x0000
        /*0072*/ 	.short	0x0000
        /*0074*/ 	.byte	0x00, 0xf4, 0x21, 0x00


	//----- nvinfo : EIATTR_SPARSE_MMA_MASK
	.align		4
.L_25:
        /*0078*/ 	.byte	0x03, 0x50
        /*007a*/ 	.short	0x0000


	//----- nvinfo : EIATTR_MAXREG_COUNT
	.align		4
        /*007c*/ 	.byte	0x03, 0x1b
        /*007e*/ 	.short	0x00ff


	//----- nvinfo : EIATTR_EXIT_INSTR_OFFSETS
	.align		4
        /*0080*/ 	.byte	0x04, 0x1c
        /*0082*/ 	.short	(.L_27 - .L_26)


	//   ....[0]....
.L_26:
        /*0084*/ 	.word	0x00000440


	//   ....[1]....
        /*0088*/ 	.word	0x00000460


	//----- nvinfo : EIATTR_REQNTID
	.align		4
.L_27:
        /*008c*/ 	.byte	0x04, 0x10
        /*008e*/ 	.short	(.L_29 - .L_28)
.L_28:
        /*0090*/ 	.word	0x00000080
        /*0094*/ 	.word	0x00000001
        /*0098*/ 	.word	0x00000001


	//----- nvinfo : EIATTR_CBANK_PARAM_SIZE
	.align		4
.L_29:
        /*009c*/ 	.byte	0x03, 0x19
        /*009e*/ 	.short	0x0034


	//----- nvinfo : EIATTR_PARAM_CBANK
	.align		4
        /*00a0*/ 	.byte	0x04, 0x0a
        /*00a2*/ 	.short	(.L_31 - .L_30)
	.align		4
.L_30:
        /*00a4*/ 	.word	index@(.nv.constant0.triton_poi_fused__native_batch_norm_legit_no_training_4)
        /*00a8*/ 	.short	0x0210
        /*00aa*/ 	.short	0x0034


	//----- nvinfo : EIATTR_SW_WAR
	.align		4
.L_31:
        /*00ac*/ 	.byte	0x04, 0x36
        /*00ae*/ 	.short	(.L_33 - .L_32)
.L_32:
        /*00b0*/ 	.word	0x00000008
.L_33:


//--------------------- .nv.callgraph             --------------------------
	.section	.nv.callgraph,"",@"SHT_CUDA_CALLGRAPH"
	.align	4
	.sectionentsize	8
	.align		4
        /*0000*/ 	.word	0x00000000
	.align		4
        /*0004*/ 	.word	0xffffffff
	.align		4
        /*0008*/ 	.word	0x00000000
	.align		4
        /*000c*/ 	.word	0xfffffffe
	.align		4
        /*0010*/ 	.word	0x00000000
	.align		4
        /*0014*/ 	.word	0xfffffffd
	.align		4
        /*0018*/ 	.word	0x00000000
	.align		4
        /*001c*/ 	.word	0xfffffffc


//--------------------- .nv.constant4             --------------------------
	.section	.nv.constant4,"a",@progbits
	.align	8
	.align		8
.nv.constant4:
        /*0000*/ 	.dword	_$_str
	.align		8
        /*0008*/ 	.dword	_$_str_$_2


//--------------------- .text.triton_poi_fused__native_batch_norm_legit_no_training_4 --------------------------
	.section	.text.triton_poi_fused__native_batch_norm_legit_no_training_4,"ax",@progbits
	.align	128
        .global         triton_poi_fused__native_batch_norm_legit_no_training_4
        .type           triton_poi_fused__native_batch_norm_legit_no_training_4,@function
        .size           triton_poi_fused__native_batch_norm_legit_no_training_4,(.L_x_1 - triton_poi_fused__native_batch_norm_legit_no_training_4)
        .other          triton_poi_fused__native_batch_norm_legit_no_training_4,@"STO_CUDA_ENTRY STV_DEFAULT"
triton_poi_fused__native_batch_norm_legit_no_training_4:
.text.triton_poi_fused__native_batch_norm_legit_no_training_4:
[----:B------:R-:W0:Y:S01]  /*0000*/  LDC R1, c[0x0][0x28] ;  /* 0x00000a00ff017b82 */ /* 0x000e220000000800 */
[----:B------:R-:W1:Y:S07]  /*0010*/  S2R R0, SR_TID.X ;  /* 0x0000000000007919 */ /* 0x000e6e0000002100 */
[----:B------:R-:W2:Y:S01]  /*0020*/  LDC.64 R8, c[0x0][0x220] ;  /* 0x00008800ff087b82 */ /* 0x000ea20000000a00 */
[----:B------:R-:W-:Y:S01]  /*0030*/  ULDC.64 UR4, c[0x0][0x208] ;  /* 0x0000820000047ab9 */ /* 0x000fe20000000a00 */
[----:B------:R-:W3:Y:S06]  /*0040*/  S2R R5, SR_CTAID.X ;  /* 0x0000000000057919 */ /* 0x000eec0000002500 */
[----:B------:R-:W4:Y:S08]  /*0050*/  LDC.64 R14, c[0x0][0x218] ;  /* 0x00008600ff0e7b82 */ /* 0x000f300000000a00 */
[----:B------:R-:W5:Y:S08]  /*0060*/  LDC.64 R12, c[0x0][0x210] ;  /* 0x00008400ff0c7b82 */ /* 0x000f700000000a00 */
[----:B------:R-:W4:Y:S01]  /*0070*/  LDC.64 R16, c[0x0][0x228] ;  /* 0x00008a00ff107b82 */ /* 0x000f220000000a00 */
[----:B-1----:R-:W-:-:S07]  /*0080*/  SHF.L.U32 R0, R0, 0x1, RZ ;  /* 0x0000000100007819 */ /* 0x002fce00000006ff */
[----:B------:R-:W1:Y:S01]  /*0090*/  LDC.64 R18, c[0x0][0x230] ;  /* 0x00008c00ff127b82 */ /* 0x000e620000000a00 */
[----:B---3--:R-:W-:Y:S02]  /*00a0*/  SHF.R.S32.HI R3, RZ, 0x17, R5 ;  /* 0x00000017ff037819 */ /* 0x008fe40000011405 */
[----:B------:R-:W-:Y:S02]  /*00b0*/  LOP3.LUT R0, R0, 0xfe, RZ, 0xc0, !PT ;  /* 0x000000fe00007812 */ /* 0x000fe400078ec0ff */
[----:B------:R-:W-:Y:S02]  /*00c0*/  SGXT R3, R3, 0x1 ;  /* 0x000000010303781a */ /* 0x000fe40000000200 */
[----:B------:R-:W-:Y:S02]  /*00d0*/  LEA R0, R5, R0, 0x8 ;  /* 0x0000000005007211 */ /* 0x000fe400078e40ff */
[----:B------:R-:W-:Y:S02]  /*00e0*/  CS2R R4, SRZ ;  /* 0x0000000000047805 */ /* 0x000fe4000001ff00 */
[----:B------:R-:W-:-:S02]  /*00f0*/  LEA.HI R3, R3, R0, RZ, 0x4 ;  /* 0x0000000003037211 */ /* 0x000fc400078f20ff */
[----:B------:R-:W-:Y:S02]  /*0100*/  ISETP.GE.AND P4, PT, R0, 0x200, PT ;  /* 0x000002000000780c */ /* 0x000fe40003f86270 */
[----:B------:R-:W-:-:S04]  /*0110*/  SHF.R.S32.HI R3, RZ, 0x4, R3 ;  /* 0x00000004ff037819 */ /* 0x000fc80000011403 */
[----:B------:R-:W-:-:S04]  /*0120*/  LEA.HI R2, R3, R3, RZ, 0x3 ;  /* 0x0000000303027211 */ /* 0x000fc800078f18ff */
[----:B------:R-:W-:-:S04]  /*0130*/  LOP3.LUT R2, R2, 0xfffffff8, RZ, 0xc0, !PT ;  /* 0xfffffff802027812 */ /* 0x000fc800078ec0ff */
[----:B------:R-:W-:-:S05]  /*0140*/  IADD3 R11, R3, -R2, RZ ;  /* 0x80000002030b7210 */ /* 0x000fca0007ffe0ff */
[----:B--2---:R-:W-:-:S05]  /*0150*/  IMAD.WIDE R8, R11, 0x4, R8 ;  /* 0x000000040b087825 */ /* 0x004fca00078e0208 */
[----:B------:R-:W2:Y:S04]  /*0160*/  @!P4 LDG.E.EL R4, desc[UR4][R8.64] ;  /* 0x000000040804c981 */ /* 0x000ea8000c2e1900 */
[----:B------:R3:W2:Y:S01]  /*0170*/  @!P4 LDG.E.EL R5, desc[UR4][R8.64] ;  /* 0x000000040805c981 */ /* 0x0006a2000c2e1900 */
[----:B------:R-:W-:Y:S02]  /*0180*/  CS2R R6, SRZ ;  /* 0x0000000000067805 */ /* 0x000fe4000001ff00 */
[----:B------:R-:W-:Y:S01]  /*0190*/  CS2R R2, SRZ ;  /* 0x0000000000027805 */ /* 0x000fe2000001ff00 */
[----:B----4-:R-:W-:-:S04]  /*01a0*/  IMAD.WIDE R14, R11, 0x4, R14 ;  /* 0x000000040b0e7825 */ /* 0x010fc800078e020e */
[----:B-----5:R-:W-:Y:S01]  /*01b0*/  IMAD.WIDE R12, R0, 0x4, R12 ;  /* 0x00000004000c7825 */ /* 0x020fe200078e020c */
[----:B------:R-:W4:Y:S04]  /*01c0*/  @!P4 LDG.E.EL R6, desc[UR4][R14.64] ;  /* 0x000000040e06c981 */ /* 0x000f28000c2e1900 */
[----:B------:R-:W4:Y:S01]  /*01d0*/  @!P4 LDG.E.64 R2, desc[UR4][R12.64] ;  /* 0x000000040c02c981 */ /* 0x000f22000c1e1b00 */
[C---:B0-----:R-:W-:Y:S01]  /*01e0*/  IMAD.WIDE R16, R11.reuse, 0x4, R16 ;  /* 0x000000040b107825 */ /* 0x041fe200078e0210 */
[----:B---3--:R-:W-:Y:S02]  /*01f0*/  CS2R R8, SRZ ;  /* 0x0000000000087805 */ /* 0x008fe4000001ff00 */
[----:B------:R0:W3:Y:S01]  /*0200*/  @!P4 LDG.E.EL R7, desc[UR4][R14.64] ;  /* 0x000000040e07c981 */ /* 0x0000e2000c2e1900 */
[----:B-1----:R-:W-:Y:S01]  /*0210*/  IMAD.WIDE R18, R11, 0x4, R18 ;  /* 0x000000040b127825 */ /* 0x002fe200078e0212 */
[----:B------:R-:W-:-:S04]  /*0220*/  CS2R R10, SRZ ;  /* 0x00000000000a7805 */ /* 0x000fc8000001ff00 */
[----:B------:R-:W5:Y:S04]  /*0230*/  @!P4 LDG.E.EL R8, desc[UR4][R18.64] ;  /* 0x000000041208c981 */ /* 0x000f68000c2e1900 */
[----:B------:R-:W5:Y:S04]  /*0240*/  @!P4 LDG.E.EL R11, desc[UR4][R16.64] ;  /* 0x00000004100bc981 */ /* 0x000f68000c2e1900 */
[----:B------:R-:W3:Y:S04]  /*0250*/  @!P4 LDG.E.EL R10, desc[UR4][R16.64] ;  /* 0x00000004100ac981 */ /* 0x000ee8000c2e1900 */
[----:B------:R-:W3:Y:S01]  /*0260*/  @!P4 LDG.E.EL R9, desc[UR4][R18.64] ;  /* 0x000000041209c981 */ /* 0x000ee2000c2e1900 */
[----:B0-----:R-:W-:Y:S01]  /*0270*/  HFMA2.MMA R15, -RZ, RZ, 1.625, 0 ;  /* 0x3e800000ff0f7435 */ /* 0x001fe200000001ff */
[----:B--2---:R-:W-:Y:S01]  /*0280*/  FADD R4, R4, 9.9999997473787516356e-06 ;  /* 0x3727c5ac04047421 */ /* 0x004fe20000000000 */
[----:B------:R-:W-:-:S03]  /*0290*/  FADD R12, R5, 9.9999997473787516356e-06 ;  /* 0x3727c5ac050c7421 */ /* 0x000fc60000000000 */
[----:B------:R0:W1:Y:S08]  /*02a0*/  MUFU.SQRT R13, R4 ;  /* 0x00000004000d7308 */ /* 0x0000700000002000 */
[----:B------:R-:W2:Y:S01]  /*02b0*/  MUFU.SQRT R14, R12 ;  /* 0x0000000c000e7308 */ /* 0x000ea20000002000 */
[----:B0-----:R-:W0:Y:S01]  /*02c0*/  LDC.64 R4, c[0x0][0x238] ;  /* 0x00008e00ff047b82 */ /* 0x001e220000000a00 */
[----:B-1----:R-:W-:-:S02]  /*02d0*/  FSETP.GT.AND P0, PT, R13, 8.50705917302346158658e+37, PT ;  /* 0x7e8000000d00780b */ /* 0x002fc40003f04000 */
[----:B------:R-:W-:Y:S02]  /*02e0*/  FSETP.GEU.AND P2, PT, R13, 1.175494350822287508e-38, PT ;  /* 0x008000000d00780b */ /* 0x000fe40003f4e000 */
[C---:B--2---:R-:W-:Y:S02]  /*02f0*/  FSETP.GT.AND P1, PT, R14.reuse, 8.50705917302346158658e+37, PT ;  /* 0x7e8000000e00780b */ /* 0x044fe40003f24000 */
[----:B------:R-:W-:-:S07]  /*0300*/  FSETP.GEU.AND P3, PT, R14, 1.175494350822287508e-38, PT ;  /* 0x008000000e00780b */ /* 0x000fce0003f6e000 */
[----:B------:R-:W-:-:S04]  /*0310*/  @P0 FMUL R13, R13, 0.25 ;  /* 0x3e8000000d0d0820 */ /* 0x000fc80000400000 */
[----:B------:R-:W-:Y:S01]  /*0320*/  @!P2 FMUL R13, R13, 16777216 ;  /* 0x4b8000000d0da820 */ /* 0x000fe20000400000 */
[----:B------:R-:W-:-:S04]  /*0330*/  @P1 FMUL R14, R14, 0.25 ;  /* 0x3e8000000e0e1820 */ /* 0x000fc80000400000 */
[----:B------:R-:W-:Y:S01]  /*0340*/  @!P3 FMUL R14, R14, 16777216 ;  /* 0x4b8000000e0eb820 */ /* 0x000fe20000400000 */
[----:B------:R-:W1:Y:S01]  /*0350*/  MUFU.RCP R13, R13 ;  /* 0x0000000d000d7308 */ /* 0x000e620000001000 */
[----:B------:R-:W-:-:S07]  /*0360*/  FSEL R12, R15, 1, P0 ;  /* 0x3f8000000f0c7808 */ /* 0x000fce0000000000 */
[----:B------:R-:W2:Y:S01]  /*0370*/  MUFU.RCP R14, R14 ;  /* 0x0000000e000e7308 */ /* 0x000ea20000001000 */
[----:B------:R-:W-:Y:S01]  /*0380*/  FSEL R15, R15, 1, P1 ;  /* 0x3f8000000f0f7808 */ /* 0x000fe20000800000 */
[----:B------:R-:W-:Y:S01]  /*0390*/  @!P2 FMUL R12, R12, 16777216 ;  /* 0x4b8000000c0ca820 */ /* 0x000fe20000400000 */
[----:B----4-:R-:W-:-:S03]  /*03a0*/  FADD R3, -R6, R3 ;  /* 0x0000000306037221 */ /* 0x010fc60000000100 */
[----:B------:R-:W-:Y:S01]  /*03b0*/  @!P3 FMUL R15, R15, 16777216 ;  /* 0x4b8000000f0fb820 */ /* 0x000fe20000400000 */
[----:B---3--:R-:W-:Y:S01]  /*03c0*/  FADD R2, -R7, R2 ;  /* 0x0000000207027221 */ /* 0x008fe20000000100 */
[----:B-1----:R-:W-:Y:S02]  /*03d0*/  FMUL R13, R13, R12 ;  /* 0x0000000c0d0d7220 */ /* 0x002fe40000400000 */
[----:B--2---:R-:W-:Y:S02]  /*03e0*/  FMUL R6, R14, R15 ;  /* 0x0000000f0e067220 */ /* 0x004fe40000400000 */
[----:B------:R-:W-:Y:S02]  /*03f0*/  FMUL R13, R2, R13 ;  /* 0x0000000d020d7220 */ /* 0x000fe40000400000 */
[----:B------:R-:W-:Y:S01]  /*0400*/  FMUL R6, R3, R6 ;  /* 0x0000000603067220 */ /* 0x000fe20000400000 */
[----:B0-----:R-:W-:-:S04]  /*0410*/  IMAD.WIDE R4, R0, 0x4, R4 ;  /* 0x0000000400047825 */ /* 0x001fc800078e0204 */
[----:B-----5:R-:W-:Y:S01]  /*0420*/  FFMA R8, R13, R11, R8 ;  /* 0x0000000b0d087223 */ /* 0x020fe20000000008 */
[----:B------:R-:W-:Y:S01]  /*0430*/  FFMA R9, R6, R10, R9 ;  /* 0x0000000a06097223 */ /* 0x000fe20000000009 */
[----:B------:R-:W-:Y:S06]  /*0440*/  @P4 EXIT ;  /* 0x000000000000494d */ /* 0x000fec0003800000 */
[----:B------:R-:W-:Y:S01]  /*0450*/  STG.E.64 desc[UR4][R4.64], R8 ;  /* 0x0000000804007986 */ /* 0x000fe2000c101b04 */
[----:B------:R-:W-:Y:S05]  /*0460*/  EXIT ;  /* 0x000000000000794d */ /* 0x000fea0003800000 */
.L_x_0:
[----:B------:R-:W-:-:S00]  /*0470*/  BRA `(.L_x_0) ;  /* 0xfffffffc00fc7947 */ /* 0x000fc0000383ffff */
[----:B------:R-:W-:-:S00]  /*0480*/  NOP ;  /* 0x0000000000007918 */ /* 0x000fc00000000000 */
[----:B------:R-:W-:-:S00]  /*0490*/  NOP ;  /* 0x0000000000007918 */ /* 0x000fc00000000000 */
[----:B------:R-:W-:-:S00]  /*04a0*/  NOP ;  /* 0x0000000000007918 */ /* 0x000fc00000000000 */
[----:B------:R-:W-:-:S00]  /*04b0*/  NOP ;  /* 0x0000000000007918 */ /* 0x000fc00000000000 */
[----:B------:R-:W-:-:S00]  /*04c0*/  NOP ;  /* 0x0000000000007918 */ /* 0x000fc00000000000 */
[----:B------:R-:W-:-:S00]  /*04d0*/  NOP ;  /* 0x0000000000007918 */ /* 0x000fc00000000000 */
[----:B------:R-:W-:-:S00]  /*04e0*/  NOP ;  /* 0x0000000000007918 */ /* 0x000fc00000000000 */
[----:B------:R-:W-:-:S00]  /*04f0*/  NOP ;  /* 0x0000000000007918 */ /* 0x000fc00000000000 */
.L_x_1:


//--------------------- .nv.global.init           --------------------------
	.section	.nv.global.init,"aw",@progbits
.nv.global.init:
	.type		_$_str,@object
	.size		_$_str,(_$_str_$_2 - _$_str)
_$_str:
        /*0000*/ 	.byte	0x5f, 0x5f, 0x43, 0x55, 0x44, 0x41, 0x5f, 0x46, 0x54, 0x5a, 0x00
	.type		_$_str_$_2,@object
	.size		_$_str_$_2,(.L_1 - _$_str_$_2)
_$_str_$_2:
        /*000b*/ 	.byte	0x5f, 0x5f, 0x43, 0x55, 0x44, 0x41, 0x5f, 0x50, 0x52, 0x45, 0x43, 0x5f, 0x53, 0x51, 0x52, 0x54
        /*001b*/ 	.byte	0x00
.L_1:


//--------------------- .nv.constant0.triton_poi_fused__native_batch_norm_legit_no_training_4 --------------------------
	.section	.nv.constant0.triton_poi_fused__native_batch_norm_legit_no_training_4,"a",@progbits
	.sectionflags	@""
	.align	4
.nv.constant0.triton_poi_fused__native_batch_norm_legit_no_training_4:
	.zero		580
